	.headerflags	@"EF_CUDA_TEXMODE_UNIFIED EF_CUDA_64BIT_ADDRESS EF_CUDA_ACCELERATORS EF_CUDA_SM90 EF_CUDA_VIRTUAL_SM(EF_CUDA_SM90)"
	.elftype	@"ET_EXEC"


//--------------------- .nv.info                  --------------------------
	.section	.nv.info,"",@"SHT_CUDA_INFO"
	.align	4


	//----- nvinfo : EIATTR_REGCOUNT
	.align		4
        /*0000*/ 	.byte	0x04, 0x2f
        /*0002*/ 	.short	(.L_3 - .L_2)
	.align		4
.L_2:
        /*0004*/ 	.word	index@(triton_poi_fused__native_batch_norm_legit_no_training_leaky_relu_1)
        /*0008*/ 	.word	0x00000012


	//----- nvinfo : EIATTR_MIN_STACK_SIZE
	.align		4
.L_3:
        /*000c*/ 	.byte	0x04, 0x12
        /*000e*/ 	.short	(.L_5 - .L_4)
	.align		4
.L_4:
        /*0010*/ 	.word	index@(triton_poi_fused__native_batch_norm_legit_no_training_leaky_relu_1)
        /*0014*/ 	.word	0x00000000


	//----- nvinfo : EIATTR_FRAME_SIZE
	.align		4
.L_5:
        /*0018*/ 	.byte	0x04, 0x11
        /*001a*/ 	.short	(.L_7 - .L_6)
	.align		4
.L_6:
        /*001c*/ 	.word	index@(triton_poi_fused__native_batch_norm_legit_no_training_leaky_relu_1)
        /*0020*/ 	.word	0x00000000


	//----- nvinfo : EIATTR_MIN_STACK_SIZE
	.align		4
.L_7:
        /*0024*/ 	.byte	0x04, 0x12
        /*0026*/ 	.short	(.L_9 - .L_8)
	.align		4
.L_8:
        /*0028*/ 	.word	index@(triton_poi_fused__native_batch_norm_legit_no_training_leaky_relu_1)
        /*002c*/ 	.word	0x00000000
.L_9:


//--------------------- .nv.info.triton_poi_fused__native_batch_norm_legit_no_training_leaky_relu_1 --------------------------
	.section	.nv.info.triton_poi_fused__native_batch_norm_legit_no_training_leaky_relu_1,"",@"SHT_CUDA_INFO"
	.sectionflags	@""
	.align	4


	//----- nvinfo : EIATTR_CUDA_API_VERSION
	.align		4
        /*0000*/ 	.byte	0x04, 0x37
        /*0002*/ 	.short	(.L_11 - .L_10)
.L_10:
        /*0004*/ 	.word	0x0000007c


	//----- nvinfo : EIATTR_KPARAM_INFO
	.align		4
.L_11:
        /*0008*/ 	.byte	0x04, 0x17
        /*000a*/ 	.short	(.L_13 - .L_12)
.L_12:
        /*000c*/ 	.word	0x00000000
        /*0010*/ 	.short	0x0006
        /*0012*/ 	.short	0x0030
        /*0014*/ 	.byte	0x00, 0xf0, 0x11, 0x00


	//----- nvinfo : EIATTR_KPARAM_INFO
	.align		4
.L_13:
        /*0018*/ 	.byte	0x04, 0x17
        /*001a*/ 	.short	(.L_15 - .L_14)
.L_14:
        /*001c*/ 	.word	0x00000000
        /*0020*/ 	.short	0x0005
        /*0022*/ 	.short	0x0028
        /*0024*/ 	.byte	0x00, 0xf4, 0x21, 0x00


	//----- nvinfo : EIATTR_KPARAM_INFO
	.align		4
.L_15:
        /*0028*/ 	.byte	0x04, 0x17
        /*002a*/ 	.short	(.L_17 - .L_16)
.L_16:
        /*002c*/ 	.word	0x00000000
        /*0030*/ 	.short	0x0004
        /*0032*/ 	.short	0x0020
        /*0034*/ 	.byte	0x00, 0xf4, 0x21, 0x00


	//----- nvinfo : EIATTR_KPARAM_INFO
	.align		4
.L_17:
        /*0038*/ 	.byte	0x04, 0x17
        /*003a*/ 	.short	(.L_19 - .L_18)
.L_18:
        /*003c*/ 	.word	0x00000000
        /*0040*/ 	.short	0x0003
        /*0042*/ 	.short	0x0018
        /*0044*/ 	.byte	0x00, 0xf4, 0x21, 0x00


	//----- nvinfo : EIATTR_KPARAM_INFO
	.align		4
.L_19:
        /*0048*/ 	.byte	0x04, 0x17
        /*004a*/ 	.short	(.L_21 - .L_20)
.L_20:
        /*004c*/ 	.word	0x00000000
        /*0050*/ 	.short	0x0002
        /*0052*/ 	.short	0x0010
        /*0054*/ 	.byte	0x00, 0xf4, 0x21, 0x00


	//----- nvinfo : EIATTR_KPARAM_INFO
	.align		4
.L_21:
        /*0058*/ 	.byte	0x04, 0x17
        /*005a*/ 	.short	(.L_23 - .L_22)
.L_22:
        /*005c*/ 	.word	0x00000000
        /*0060*/ 	.short	0x0001
        /*0062*/ 	.short	0x0008
        /*0064*/ 	.byte	0x00, 0xf4, 0x21, 0x00


	//----- nvinfo : EIATTR_KPARAM_INFO
	.align		4
.L_23:
        /*0068*/ 	.byte	0x04, 0x17
        /*006a*/ 	.short	(.L_25 - .L_24)
.L_24:
        /*006c*/ 	.word	0x00000000
        /*0070*/ 	.short	0x0000
        /*0072*/ 	.short	0x0000
        /*0074*/ 	.byte	0x00, 0xf4, 0x21, 0x00


	//----- nvinfo : EIATTR_SPARSE_MMA_MASK
	.align		4
.L_25:
        /*0078*/ 	.byte	0x03, 0x50
        /*007a*/ 	.short	0x0000


	//----- nvinfo : EIATTR_MAXREG_COUNT
	.align		4
        /*007c*/ 	.byte	0x03, 0x1b
        /*007e*/ 	.short	0x00ff


	//----- nvinfo : EIATTR_EXIT_INSTR_OFFSETS
	.align		4
        /*0080*/ 	.byte	0x04, 0x1c
        /*0082*/ 	.short	(.L_27 - .L_26)


	//   ....[0]....
.L_26:
        /*0084*/ 	.word	0x000003f0


	//----- nvinfo : EIATTR_REQNTID
	.align		4
.L_27:
        /*0088*/ 	.byte	0x04, 0x10
        /*008a*/ 	.short	(.L_29 - .L_28)
.L_28:
        /*008c*/ 	.word	0x00000080
        /*0090*/ 	.word	0x00000001
        /*0094*/ 	.word	0x00000001


	//----- nvinfo : EIATTR_CBANK_PARAM_SIZE
	.align		4
.L_29:
        /*0098*/ 	.byte	0x03, 0x19
        /*009a*/ 	.short	0x0034


	//----- nvinfo : EIATTR_PARAM_CBANK
	.align		4
        /*009c*/ 	.byte	0x04, 0x0a
        /*009e*/ 	.short	(.L_31 - .L_30)
	.align		4
.L_30:
        /*00a0*/ 	.word	index@(.nv.constant0.triton_poi_fused__native_batch_norm_legit_no_training_leaky_relu_1)
        /*00a4*/ 	.short	0x0210
        /*00a6*/ 	.short	0x0034


	//----- nvinfo : EIATTR_SW_WAR
	.align		4
.L_31:
        /*00a8*/ 	.byte	0x04, 0x36
        /*00aa*/ 	.short	(.L_33 - .L_32)
.L_32:
        /*00ac*/ 	.word	0x00000008
.L_33:


//--------------------- .nv.callgraph             --------------------------
	.section	.nv.callgraph,"",@"SHT_CUDA_CALLGRAPH"
	.align	4
	.sectionentsize	8
	.align		4
        /*0000*/ 	.word	0x00000000
	.align		4
        /*0004*/ 	.word	0xffffffff
	.align		4
        /*0008*/ 	.word	0x00000000
	.align		4
        /*000c*/ 	.word	0xfffffffe
	.align		4
        /*0010*/ 	.word	0x00000000
	.align		4
        /*0014*/ 	.word	0xfffffffd
	.align		4
        /*0018*/ 	.word	0x00000000
	.align		4
        /*001c*/ 	.word	0xfffffffc


//--------------------- .nv.constant4             --------------------------
	.section	.nv.constant4,"a",@progbits
	.align	8
	.align		8
.nv.constant4:
        /*0000*/ 	.dword	_$_str
	.align		8
        /*0008*/ 	.dword	_$_str_$_2


//--------------------- .text.triton_poi_fused__native_batch_norm_legit_no_training_leaky_relu_1 --------------------------
	.section	.text.triton_poi_fused__native_batch_norm_legit_no_training_leaky_relu_1,"ax",@progbits
	.align	128
        .global         triton_poi_fused__native_batch_norm_legit_no_training_leaky_relu_1
        .type           triton_poi_fused__native_batch_norm_legit_no_training_leaky_relu_1,@function
        .size           triton_poi_fused__native_batch_norm_legit_no_training_leaky_relu_1,(.L_x_1 - triton_poi_fused__native_batch_norm_legit_no_training_leaky_relu_1)
        .other          triton_poi_fused__native_batch_norm_legit_no_training_leaky_relu_1,@"STO_CUDA_ENTRY STV_DEFAULT"
triton_poi_fused__native_batch_norm_legit_no_training_leaky_relu_1:
.text.triton_poi_fused__native_batch_norm_legit_no_training_leaky_relu_1:
[----:B------:R-:W-:Y:S01]  /*0000*/  LDC R1, c[0x0][0x28] ;  /* 0x00000a00ff017b82 */ /* 0x000fe20000000800 */
[----:B------:R-:W1:Y:S07]  /*0010*/  S2R R0, SR_TID.X ;  /* 0x0000000000007919 */ /* 0x000e6e0000002100 */
[----:B------:R-:W2:Y:S01]  /*0020*/  LDC.64 R10, c[0x0][0x228] ;  /* 0x00008a00ff0a7b82 */ /* 0x000ea20000000a00 */
[----:B------:R-:W-:Y:S01]  /*0030*/  ULDC.64 UR4, c[0x0][0x208] ;  /* 0x0000820000047ab9 */ /* 0x000fe20000000a00 */
[----:B------:R-:W3:Y:S06]  /*0040*/  S2R R5, SR_CTAID.X ;  /* 0x0000000000057919 */ /* 0x000eec0000002500 */
[----:B------:R-:W4:Y:S08]  /*0050*/  LDC.64 R8, c[0x0][0x220] ;  /* 0x00008800ff087b82 */ /* 0x000f300000000a00 */
[----:B------:R-:W5:Y:S08]  /*0060*/  LDC.64 R14, c[0x0][0x238] ;  /* 0x00008e00ff0e7b82 */ /* 0x000f700000000a00 */
[----:B------:R-:W4:Y:S01]  /*0070*/  LDC.64 R12, c[0x0][0x230] ;  /* 0x00008c00ff0c7b82 */ /* 0x000f220000000a00 */
[----:B-1----:R-:W-:-:S02]  /*0080*/  SHF.L.U32 R0, R0, 0x2, RZ ;  /* 0x0000000200007819 */ /* 0x002fc400000006ff */
[----:B---3--:R-:W-:Y:S02]  /*0090*/  SHF.R.S32.HI R3, RZ, 0x16, R5 ;  /* 0x00000016ff037819 */ /* 0x008fe40000011405 */
[----:B------:R-:W-:Y:S02]  /*00a0*/  LOP3.LUT R0, R0, 0x1fc, RZ, 0xc0, !PT ;  /* 0x000001fc00007812 */ /* 0x000fe400078ec0ff */
[----:B------:R-:W-:Y:S02]  /*00b0*/  SGXT R3, R3, 0x1 ;  /* 0x000000010303781a */ /* 0x000fe40000000200 */
[----:B------:R-:W-:Y:S02]  /*00c0*/  LEA R0, R5, R0, 0x9 ;  /* 0x0000000005007211 */ /* 0x000fe400078e48ff */
[----:B------:R-:W1:Y:S02]  /*00d0*/  LDC.64 R4, c[0x0][0x218] ;  /* 0x00008600ff047b82 */ /* 0x000e640000000a00 */
[----:B------:R-:W-:-:S04]  /*00e0*/  LEA.HI R3, R3, R0, RZ, 0xa ;  /* 0x0000000003037211 */ /* 0x000fc800078f50ff */
[----:B------:R-:W-:-:S04]  /*00f0*/  SHF.R.S32.HI R3, RZ, 0xa, R3 ;  /* 0x0000000aff037819 */ /* 0x000fc80000011403 */
[----:B------:R-:W-:-:S04]  /*0100*/  LEA.HI R2, R3, R3, RZ, 0x4 ;  /* 0x0000000303027211 */ /* 0x000fc800078f20ff */
[----:B------:R-:W-:-:S04]  /*0110*/  LOP3.LUT R2, R2, 0xfffffff0, RZ, 0xc0, !PT ;  /* 0xfffffff002027812 */ /* 0x000fc800078ec0ff */
[----:B------:R-:W-:-:S05]  /*0120*/  IADD3 R3, R3, -R2, RZ ;  /* 0x8000000203037210 */ /* 0x000fca0007ffe0ff */
[----:B--2---:R-:W-:-:S06]  /*0130*/  IMAD.WIDE R10, R3, 0x4, R10 ;  /* 0x00000004030a7825 */ /* 0x004fcc00078e020a */
[----:B------:R-:W2:Y:S01]  /*0140*/  LDG.E.EL R10, desc[UR4][R10.64] ;  /* 0x000000040a0a7981 */ /* 0x000ea2000c2e1900 */
[----:B-1----:R-:W-:-:S04]  /*0150*/  IMAD.WIDE R4, R0, 0x4, R4 ;  /* 0x0000000400047825 */ /* 0x002fc800078e0204 */
[C---:B----4-:R-:W-:Y:S02]  /*0160*/  IMAD.WIDE R8, R3.reuse, 0x4, R8 ;  /* 0x0000000403087825 */ /* 0x050fe400078e0208 */
[----:B------:R-:W3:Y:S02]  /*0170*/  LDG.E.128 R4, desc[UR4][R4.64] ;  /* 0x0000000404047981 */ /* 0x000ee4000c1e1d00 */
[C---:B-----5:R-:W-:Y:S02]  /*0180*/  IMAD.WIDE R14, R3.reuse, 0x4, R14 ;  /* 0x00000004030e7825 */ /* 0x060fe400078e020e */
[----:B------:R1:W3:Y:S02]  /*0190*/  LDG.E.EL R2, desc[UR4][R8.64] ;  /* 0x0000000408027981 */ /* 0x0002e4000c2e1900 */
[----:B0-----:R-:W-:Y:S02]  /*01a0*/  IMAD.WIDE R12, R3, 0x4, R12 ;  /* 0x00000004030c7825 */ /* 0x001fe400078e020c */
[----:B------:R-:W4:Y:S04]  /*01b0*/  LDG.E.EL R14, desc[UR4][R14.64] ;  /* 0x000000040e0e7981 */ /* 0x000f28000c2e1900 */
[----:B------:R3:W4:Y:S01]  /*01c0*/  LDG.E.EL R3, desc[UR4][R12.64] ;  /* 0x000000040c037981 */ /* 0x000722000c2e1900 */
[----:B-1----:R-:W-:Y:S01]  /*01d0*/  HFMA2.MMA R8, -RZ, RZ, 1.625, 0 ;  /* 0x3e800000ff087435 */ /* 0x002fe200000001ff */
[----:B--2---:R-:W-:-:S04]  /*01e0*/  FADD R10, R10, 9.9999997473787516356e-06 ;  /* 0x3727c5ac0a0a7421 */ /* 0x004fc80000000000 */
[----:B------:R-:W0:Y:S02]  /*01f0*/  MUFU.SQRT R11, R10 ;  /* 0x0000000a000b7308 */ /* 0x000e240000002000 */
[C---:B0-----:R-:W-:Y:S02]  /*0200*/  FSETP.GT.AND P0, PT, R11.reuse, 8.50705917302346158658e+37, PT ;  /* 0x7e8000000b00780b */ /* 0x041fe40003f04000 */
[----:B------:R-:W-:-:S11]  /*0210*/  FSETP.GEU.AND P1, PT, R11, 1.175494350822287508e-38, PT ;  /* 0x008000000b00780b */ /* 0x000fd60003f2e000 */
[----:B------:R-:W-:-:S04]  /*0220*/  @P0 FMUL R11, R11, 0.25 ;  /* 0x3e8000000b0b0820 */ /* 0x000fc80000400000 */
[----:B------:R-:W-:-:S06]  /*0230*/  @!P1 FMUL R11, R11, 16777216 ;  /* 0x4b8000000b0b9820 */ /* 0x000fcc0000400000 */
[----:B------:R-:W0:Y:S01]  /*0240*/  MUFU.RCP R11, R11 ;  /* 0x0000000b000b7308 */ /* 0x000e220000001000 */
[----:B------:R-:W-:Y:S01]  /*0250*/  FSEL R8, R8, 1, P0 ;  /* 0x3f80000008087808 */ /* 0x000fe20000000000 */
[----:B---3--:R-:W-:-:S04]  /*0260*/  FADD R13, R4, -R2 ;  /* 0x80000002040d7221 */ /* 0x008fc80000000000 */
[----:B------:R-:W-:Y:S01]  /*0270*/  @!P1 FMUL R8, R8, 16777216 ;  /* 0x4b80000008089820 */ /* 0x000fe20000400000 */
[--C-:B------:R-:W-:Y:S01]  /*0280*/  FADD R5, R5, -R2.reuse ;  /* 0x8000000205057221 */ /* 0x100fe20000000000 */
[--C-:B------:R-:W-:Y:S01]  /*0290*/  FADD R15, R6, -R2.reuse ;  /* 0x80000002060f7221 */ /* 0x100fe20000000000 */
[----:B------:R-:W-:Y:S01]  /*02a0*/  FADD R7, R7, -R2 ;  /* 0x8000000207077221 */ /* 0x000fe20000000000 */
[----:B0-----:R-:W-:Y:S02]  /*02b0*/  FMUL R12, R11, R8 ;  /* 0x000000080b0c7220 */ /* 0x001fe40000400000 */
[----:B------:R-:W0:Y:S02]  /*02c0*/  LDC.64 R8, c[0x0][0x210] ;  /* 0x00008400ff087b82 */ /* 0x000e240000000a00 */
[C---:B------:R-:W-:Y:S01]  /*02d0*/  FMUL R13, R12.reuse, R13 ;  /* 0x0000000d0c0d7220 */ /* 0x040fe20000400000 */
[C---:B------:R-:W-:Y:S01]  /*02e0*/  FMUL R5, R12.reuse, R5 ;  /* 0x000000050c057220 */ /* 0x040fe20000400000 */
[C---:B------:R-:W-:Y:S01]  /*02f0*/  FMUL R15, R12.reuse, R15 ;  /* 0x0000000f0c0f7220 */ /* 0x040fe20000400000 */
[----:B------:R-:W-:Y:S01]  /*0300*/  FMUL R7, R12, R7 ;  /* 0x000000070c077220 */ /* 0x000fe20000400000 */
[C-C-:B----4-:R-:W-:Y:S01]  /*0310*/  FFMA R4, R3.reuse, R13, R14.reuse ;  /* 0x0000000d03047223 */ /* 0x150fe2000000000e */
[C-C-:B------:R-:W-:Y:S01]  /*0320*/  FFMA R5, R3.reuse, R5, R14.reuse ;  /* 0x0000000503057223 */ /* 0x140fe2000000000e */
[C-C-:B------:R-:W-:Y:S01]  /*0330*/  FFMA R6, R3.reuse, R15, R14.reuse ;  /* 0x0000000f03067223 */ /* 0x140fe2000000000e */
[----:B------:R-:W-:-:S02]  /*0340*/  FFMA R7, R3, R7, R14 ;  /* 0x0000000703077223 */ /* 0x000fc4000000000e */
[----:B------:R-:W-:Y:S02]  /*0350*/  FSETP.GT.AND P3, PT, R4, RZ, PT ;  /* 0x000000ff0400720b */ /* 0x000fe40003f64000 */
[----:B------:R-:W-:Y:S02]  /*0360*/  FSETP.GT.AND P2, PT, R5, RZ, PT ;  /* 0x000000ff0500720b */ /* 0x000fe40003f44000 */
[----:B------:R-:W-:Y:S02]  /*0370*/  FSETP.GT.AND P1, PT, R6, RZ, PT ;  /* 0x000000ff0600720b */ /* 0x000fe40003f24000 */
[----:B------:R-:W-:Y:S01]  /*0380*/  FSETP.GT.AND P0, PT, R7, RZ, PT ;  /* 0x000000ff0700720b */ /* 0x000fe20003f04000 */
[----:B0-----:R-:W-:-:S06]  /*0390*/  IMAD.WIDE R8, R0, 0x4, R8 ;  /* 0x0000000400087825 */ /* 0x001fcc00078e0208 */
[----:B------:R-:W-:Y:S02]  /*03a0*/  @!P3 FMUL R4, R4, 0.20000000298023223877 ;  /* 0x3e4ccccd0404b820 */ /* 0x000fe40000400000 */
[----:B------:R-:W-:Y:S02]  /*03b0*/  @!P2 FMUL R5, R5, 0.20000000298023223877 ;  /* 0x3e4ccccd0505a820 */ /* 0x000fe40000400000 */
[----:B------:R-:W-:Y:S02]  /*03c0*/  @!P1 FMUL R6, R6, 0.20000000298023223877 ;  /* 0x3e4ccccd06069820 */ /* 0x000fe40000400000 */
[----:B------:R-:W-:-:S05]  /*03d0*/  @!P0 FMUL R7, R7, 0.20000000298023223877 ;  /* 0x3e4ccccd07078820 */ /* 0x000fca0000400000 */
[----:B------:R-:W-:Y:S01]  /*03e0*/  STG.E.128 desc[UR4][R8.64], R4 ;  /* 0x0000000408007986 */ /* 0x000fe2000c101d04 */
[----:B------:R-:W-:Y:S05]  /*03f0*/  EXIT ;  /* 0x000000000000794d */ /* 0x000fea0003800000 */
.L_x_0:
[----:B------:R-:W-:-:S00]  /*0400*/  BRA `(.L_x_0) ;  /* 0xfffffffc00fc7947 */ /* 0x000fc0000383ffff */
[----:B------:R-:W-:-:S00]  /*0410*/  NOP ;  /* 0x0000000000007918 */ /* 0x000fc00000000000 */
        /* <DEDUP_REMOVED lines=14> */
.L_x_1:


//--------------------- .nv.global.init           --------------------------
	.section	.nv.global.init,"aw",@progbits
.nv.global.init:
	.type		_$_str,@object
	.size		_$_str,(_$_str_$_2 - _$_str)
_$_str:
        /*0000*/ 	.byte	0x5f, 0x5f, 0x43, 0x55, 0x44, 0x41, 0x5f, 0x46, 0x54, 0x5a, 0x00
	.type		_$_str_$_2,@object
	.size		_$_str_$_2,(.L_1 - _$_str_$_2)
_$_str_$_2:
        /*000b*/ 	.byte	0x5f, 0x5f, 0x43, 0x55, 0x44, 0x41, 0x5f, 0x50, 0x52, 0x45, 0x43, 0x5f, 0x53, 0x51, 0x52, 0x54
        /*001b*/ 	.byte	0x00
.L_1:


//--------------------- .nv.constant0.triton_poi_fused__native_batch_norm_legit_no_training_leaky_relu_1 --------------------------
	.section	.nv.constant0.triton_poi_fused__native_batch_norm_legit_no_training_leaky_relu_1,"a",@progbits
	.sectionflags	@""
	.align	4
.nv.constant0.triton_poi_fused__native_batch_norm_legit_no_training_leaky_relu_1:
	.zero		580
